//
// Generated by NVIDIA NVVM Compiler
//
// Compiler Build ID: CL-36424714
// Cuda compilation tools, release 13.0, V13.0.88
// Based on NVVM 20.0.0
//

.version 9.0
.target sm_100
.address_size 64

	// .globl	_Z8multiplyiiiPdS_S_

.visible .entry _Z8multiplyiiiPdS_S_(
	.param .u32 _Z8multiplyiiiPdS_S__param_0,
	.param .u32 _Z8multiplyiiiPdS_S__param_1,
	.param .u32 _Z8multiplyiiiPdS_S__param_2,
	.param .u64 .ptr .align 1 _Z8multiplyiiiPdS_S__param_3,
	.param .u64 .ptr .align 1 _Z8multiplyiiiPdS_S__param_4,
	.param .u64 .ptr .align 1 _Z8multiplyiiiPdS_S__param_5
)
{
	.reg .pred 	%p<13>;
	.reg .b32 	%r<41>;
	.reg .b64 	%rd<53>;
	.reg .b64 	%fd<68>;

	ld.param.u32 	%r20, [_Z8multiplyiiiPdS_S__param_0];
	ld.param.u32 	%r18, [_Z8multiplyiiiPdS_S__param_1];
	ld.param.u32 	%r19, [_Z8multiplyiiiPdS_S__param_2];
	ld.param.u64 	%rd7, [_Z8multiplyiiiPdS_S__param_3];
	ld.param.u64 	%rd8, [_Z8multiplyiiiPdS_S__param_4];
	ld.param.u64 	%rd6, [_Z8multiplyiiiPdS_S__param_5];
	cvta.to.global.u64 	%rd1, %rd8;
	cvta.to.global.u64 	%rd2, %rd7;
	mov.u32 	%r21, %ntid.y;
	mov.u32 	%r22, %ctaid.y;
	mov.u32 	%r23, %tid.y;
	mad.lo.s32 	%r1, %r21, %r22, %r23;
	mov.u32 	%r24, %ntid.x;
	mov.u32 	%r25, %ctaid.x;
	mov.u32 	%r26, %tid.x;
	mad.lo.s32 	%r2, %r24, %r25, %r26;
	setp.ge.s32 	%p1, %r1, %r20;
	setp.ge.s32 	%p2, %r2, %r19;
	or.pred  	%p3, %p1, %p2;
	@%p3 bra 	$L__BB0_14;
	setp.lt.s32 	%p4, %r18, 1;
	mov.f64 	%fd67, 0d0000000000000000;
	@%p4 bra 	$L__BB0_13;
	mul.lo.s32 	%r3, %r18, %r1;
	and.b32  	%r4, %r18, 7;
	setp.lt.u32 	%p5, %r18, 8;
	mov.f64 	%fd67, 0d0000000000000000;
	mov.b32 	%r39, 0;
	@%p5 bra 	$L__BB0_5;
	and.b32  	%r39, %r18, 2147483640;
	neg.s32 	%r37, %r39;
	shl.b32 	%r7, %r19, 3;
	mul.wide.u32 	%rd9, %r3, 8;
	add.s64 	%rd10, %rd9, %rd2;
	add.s64 	%rd52, %rd10, 32;
	mov.f64 	%fd67, 0d0000000000000000;
	mul.wide.s32 	%rd13, %r19, 8;
	mov.u32 	%r36, %r2;
$L__BB0_4:
	.pragma "nounroll";
	ld.global.f64 	%fd17, [%rd52+-32];
	mul.wide.s32 	%rd11, %r36, 8;
	add.s64 	%rd12, %rd1, %rd11;
	ld.global.f64 	%fd18, [%rd12];
	fma.rn.f64 	%fd19, %fd17, %fd18, %fd67;
	ld.global.f64 	%fd20, [%rd52+-24];
	add.s64 	%rd14, %rd12, %rd13;
	ld.global.f64 	%fd21, [%rd14];
	fma.rn.f64 	%fd22, %fd20, %fd21, %fd19;
	ld.global.f64 	%fd23, [%rd52+-16];
	add.s64 	%rd15, %rd14, %rd13;
	ld.global.f64 	%fd24, [%rd15];
	fma.rn.f64 	%fd25, %fd23, %fd24, %fd22;
	ld.global.f64 	%fd26, [%rd52+-8];
	add.s64 	%rd16, %rd15, %rd13;
	ld.global.f64 	%fd27, [%rd16];
	fma.rn.f64 	%fd28, %fd26, %fd27, %fd25;
	ld.global.f64 	%fd29, [%rd52];
	add.s64 	%rd17, %rd16, %rd13;
	ld.global.f64 	%fd30, [%rd17];
	fma.rn.f64 	%fd31, %fd29, %fd30, %fd28;
	ld.global.f64 	%fd32, [%rd52+8];
	add.s64 	%rd18, %rd17, %rd13;
	ld.global.f64 	%fd33, [%rd18];
	fma.rn.f64 	%fd34, %fd32, %fd33, %fd31;
	ld.global.f64 	%fd35, [%rd52+16];
	add.s64 	%rd19, %rd18, %rd13;
	ld.global.f64 	%fd36, [%rd19];
	fma.rn.f64 	%fd37, %fd35, %fd36, %fd34;
	ld.global.f64 	%fd38, [%rd52+24];
	add.s64 	%rd20, %rd19, %rd13;
	ld.global.f64 	%fd39, [%rd20];
	fma.rn.f64 	%fd67, %fd38, %fd39, %fd37;
	add.s32 	%r37, %r37, 8;
	add.s32 	%r36, %r36, %r7;
	add.s64 	%rd52, %rd52, 64;
	setp.ne.s32 	%p6, %r37, 0;
	@%p6 bra 	$L__BB0_4;
$L__BB0_5:
	setp.eq.s32 	%p7, %r4, 0;
	@%p7 bra 	$L__BB0_13;
	and.b32  	%r13, %r18, 3;
	setp.lt.u32 	%p8, %r4, 4;
	@%p8 bra 	$L__BB0_8;
	add.s32 	%r28, %r39, %r3;
	mul.wide.u32 	%rd21, %r28, 8;
	add.s64 	%rd22, %rd2, %rd21;
	ld.global.f64 	%fd41, [%rd22];
	mad.lo.s32 	%r29, %r39, %r19, %r2;
	mul.wide.s32 	%rd23, %r29, 8;
	add.s64 	%rd24, %rd1, %rd23;
	ld.global.f64 	%fd42, [%rd24];
	fma.rn.f64 	%fd43, %fd41, %fd42, %fd67;
	cvt.u64.u32 	%rd25, %r3;
	cvt.u64.u32 	%rd26, %r39;
	add.s64 	%rd27, %rd26, %rd25;
	shl.b64 	%rd28, %rd27, 3;
	add.s64 	%rd29, %rd2, %rd28;
	ld.global.f64 	%fd44, [%rd29+8];
	mul.wide.s32 	%rd30, %r19, 8;
	add.s64 	%rd31, %rd24, %rd30;
	ld.global.f64 	%fd45, [%rd31];
	fma.rn.f64 	%fd46, %fd44, %fd45, %fd43;
	ld.global.f64 	%fd47, [%rd29+16];
	add.s64 	%rd32, %rd31, %rd30;
	ld.global.f64 	%fd48, [%rd32];
	fma.rn.f64 	%fd49, %fd47, %fd48, %fd46;
	ld.global.f64 	%fd50, [%rd29+24];
	add.s64 	%rd33, %rd32, %rd30;
	ld.global.f64 	%fd51, [%rd33];
	fma.rn.f64 	%fd67, %fd50, %fd51, %fd49;
	add.s32 	%r39, %r39, 4;
$L__BB0_8:
	setp.eq.s32 	%p9, %r13, 0;
	@%p9 bra 	$L__BB0_13;
	setp.eq.s32 	%p10, %r13, 1;
	@%p10 bra 	$L__BB0_11;
	add.s32 	%r30, %r39, %r3;
	mul.wide.u32 	%rd34, %r30, 8;
	add.s64 	%rd35, %rd2, %rd34;
	ld.global.f64 	%fd53, [%rd35];
	mad.lo.s32 	%r31, %r39, %r19, %r2;
	mul.wide.s32 	%rd36, %r31, 8;
	add.s64 	%rd37, %rd1, %rd36;
	ld.global.f64 	%fd54, [%rd37];
	fma.rn.f64 	%fd55, %fd53, %fd54, %fd67;
	cvt.u64.u32 	%rd38, %r3;
	cvt.u64.u32 	%rd39, %r39;
	add.s64 	%rd40, %rd39, %rd38;
	shl.b64 	%rd41, %rd40, 3;
	add.s64 	%rd42, %rd2, %rd41;
	ld.global.f64 	%fd56, [%rd42+8];
	mul.wide.s32 	%rd43, %r19, 8;
	add.s64 	%rd44, %rd37, %rd43;
	ld.global.f64 	%fd57, [%rd44];
	fma.rn.f64 	%fd67, %fd56, %fd57, %fd55;
	add.s32 	%r39, %r39, 2;
$L__BB0_11:
	and.b32  	%r32, %r18, 1;
	setp.eq.b32 	%p11, %r32, 1;
	not.pred 	%p12, %p11;
	@%p12 bra 	$L__BB0_13;
	add.s32 	%r33, %r39, %r3;
	mul.wide.u32 	%rd45, %r33, 8;
	add.s64 	%rd46, %rd2, %rd45;
	ld.global.f64 	%fd58, [%rd46];
	mad.lo.s32 	%r34, %r39, %r19, %r2;
	mul.wide.s32 	%rd47, %r34, 8;
	add.s64 	%rd48, %rd1, %rd47;
	ld.global.f64 	%fd59, [%rd48];
	fma.rn.f64 	%fd67, %fd58, %fd59, %fd67;
$L__BB0_13:
	mad.lo.s32 	%r35, %r19, %r1, %r2;
	cvta.to.global.u64 	%rd49, %rd6;
	mul.wide.s32 	%rd50, %r35, 8;
	add.s64 	%rd51, %rd49, %rd50;
	st.global.f64 	[%rd51], %fd67;
$L__BB0_14:
	ret;

}


// ===== COMPILED SASS (sm_100) =====

	.target	sm_100

	.elftype	@"ET_EXEC"


//--------------------- .note.nv.tkinfo           --------------------------
	.section	.note.nv.tkinfo,"",@"SHT_NOTE"
	.sectionflags	@"SHF_NOTE_NV_TKINFO"
	.tkinfo
        /*0018*/ 	.word	0x00000002
        /*0030*/ 	.string	""
        /*0030*/ 	.string	"ptxas"
        /*0030*/ 	.string	"Cuda compilation tools, release 13.0, V13.0.88"
        /*0030*/ 	.string	"Build cuda_13.0.r13.0/compiler.36424714_0"
        /*0030*/ 	.string	"-arch sm_100 -m 64 "



//--------------------- .note.nv.cuinfo           --------------------------
	.section	.note.nv.cuinfo,"",@"SHT_NOTE"
	.sectionflags	@"SHF_NOTE_NV_CUINFO"
        /*0018*/ 	.short	0x0002
        /*001a*/ 	.short	0x0064
        /*001c*/ 	.short	0x0082
	.zero		2


//--------------------- .nv.info                  --------------------------
	.section	.nv.info,"",@"SHT_CUDA_INFO"
	.align	4


	//----- nvinfo : EIATTR_REGCOUNT
	.align		4
        /*0000*/ 	.byte	0x04, 0x2f
        /*0002*/ 	.short	(.L_1 - .L_0)
	.align		4
.L_0:
        /*0004*/ 	.word	index@(_Z8multiplyiiiPdS_S_)
        /*0008*/ 	.word	0x00000020


	//----- nvinfo : EIATTR_FRAME_SIZE
	.align		4
.L_1:
        /*000c*/ 	.byte	0x04, 0x11
        /*000e*/ 	.short	(.L_3 - .L_2)
	.align		4
.L_2:
        /*0010*/ 	.word	index@(_Z8multiplyiiiPdS_S_)
        /*0014*/ 	.word	0x00000000


	//----- nvinfo : EIATTR_MIN_STACK_SIZE
	.align		4
.L_3:
        /*0018*/ 	.byte	0x04, 0x12
        /*001a*/ 	.short	(.L_5 - .L_4)
	.align		4
.L_4:
        /*001c*/ 	.word	index@(_Z8multiplyiiiPdS_S_)
        /*0020*/ 	.word	0x00000000
.L_5:


//--------------------- .nv.compat                --------------------------
	.section	.nv.compat,"",@"SHT_CUDA_COMPAT_INFO"
	.align	4
        /*0000*/ 	.byte	0x02, 0x09, 0x00, 0x00, 0x02, 0x02, 0x01, 0x00, 0x02, 0x05, 0x05, 0x00, 0x03, 0x07, 0x01, 0x01
        /*0010*/ 	.byte	0x02, 0x03, 0x00, 0x00, 0x02, 0x06, 0x01, 0x00, 0x04, 0x0b, 0x08, 0x00, 0x01, 0x00, 0x00, 0x00
        /*0020*/ 	.byte	0x00, 0x00, 0x00, 0x00


//--------------------- .nv.info._Z8multiplyiiiPdS_S_ --------------------------
	.section	.nv.info._Z8multiplyiiiPdS_S_,"",@"SHT_CUDA_INFO"
	.sectionflags	@""
	.align	4


	//----- nvinfo : EIATTR_CUDA_API_VERSION
	.align		4
        /*0000*/ 	.byte	0x04, 0x37
        /*0002*/ 	.short	(.L_7 - .L_6)
.L_6:
        /*0004*/ 	.word	0x00000082


	//----- nvinfo : EIATTR_KPARAM_INFO
	.align		4
.L_7:
        /*0008*/ 	.byte	0x04, 0x17
        /*000a*/ 	.short	(.L_9 - .L_8)
.L_8:
        /*000c*/ 	.word	0x00000000
        /*0010*/ 	.short	0x0005
        /*0012*/ 	.short	0x0020
        /*0014*/ 	.byte	0x00, 0xf5, 0x21, 0x00


	//----- nvinfo : EIATTR_KPARAM_INFO
	.align		4
.L_9:
        /*0018*/ 	.byte	0x04, 0x17
        /*001a*/ 	.short	(.L_11 - .L_10)
.L_10:
        /*001c*/ 	.word	0x00000000
        /*0020*/ 	.short	0x0004
        /*0022*/ 	.short	0x0018
        /*0024*/ 	.byte	0x00, 0xf5, 0x21, 0x00


	//----- nvinfo : EIATTR_KPARAM_INFO
	.align		4
.L_11:
        /*0028*/ 	.byte	0x04, 0x17
        /*002a*/ 	.short	(.L_13 - .L_12)
.L_12:
        /*002c*/ 	.word	0x00000000
        /*0030*/ 	.short	0x0003
        /*0032*/ 	.short	0x0010
        /*0034*/ 	.byte	0x00, 0xf5, 0x21, 0x00


	//----- nvinfo : EIATTR_KPARAM_INFO
	.align		4
.L_13:
        /*0038*/ 	.byte	0x04, 0x17
        /*003a*/ 	.short	(.L_15 - .L_14)
.L_14:
        /*003c*/ 	.word	0x00000000
        /*0040*/ 	.short	0x0002
        /*0042*/ 	.short	0x0008
        /*0044*/ 	.byte	0x00, 0xf0, 0x11, 0x00


	//----- nvinfo : EIATTR_KPARAM_INFO
	.align		4
.L_15:
        /*0048*/ 	.byte	0x04, 0x17
        /*004a*/ 	.short	(.L_17 - .L_16)
.L_16:
        /*004c*/ 	.word	0x00000000
        /*0050*/ 	.short	0x0001
        /*0052*/ 	.short	0x0004
        /*0054*/ 	.byte	0x00, 0xf0, 0x11, 0x00


	//----- nvinfo : EIATTR_KPARAM_INFO
	.align		4
.L_17:
        /*0058*/ 	.byte	0x04, 0x17
        /*005a*/ 	.short	(.L_19 - .L_18)
.L_18:
        /*005c*/ 	.word	0x00000000
        /*0060*/ 	.short	0x0000
        /*0062*/ 	.short	0x0000
        /*0064*/ 	.byte	0x00, 0xf0, 0x11, 0x00


	//----- nvinfo : EIATTR_SPARSE_MMA_MASK
	.align		4
.L_19:
        /*0068*/ 	.byte	0x03, 0x50
        /*006a*/ 	.short	0x0000


	//----- nvinfo : EIATTR_MAXREG_COUNT
	.align		4
        /*006c*/ 	.byte	0x03, 0x1b
        /*006e*/ 	.short	0x00ff


	//----- nvinfo : EIATTR_MERCURY_ISA_VERSION
	.align		4
        /*0070*/ 	.byte	0x03, 0x5f
        /*0072*/ 	.short	0x0101


	//----- nvinfo : EIATTR_VRC_CTA_INIT_COUNT
	.align		4
        /*0074*/ 	.byte	0x02, 0x4a
	.zero		1
	.zero		1


	//----- nvinfo : EIATTR_EXIT_INSTR_OFFSETS
	.align		4
        /*0078*/ 	.byte	0x04, 0x1c
        /*007a*/ 	.short	(.L_21 - .L_20)


	//   ....[0]....
.L_20:
        /*007c*/ 	.word	0x000000d0


	//   ....[1]....
        /*0080*/ 	.word	0x000008f0


	//----- nvinfo : EIATTR_CBANK_PARAM_SIZE
	.align		4
.L_21:
        /*0084*/ 	.byte	0x03, 0x19
        /*0086*/ 	.short	0x0028


	//----- nvinfo : EIATTR_PARAM_CBANK
	.align		4
        /*0088*/ 	.byte	0x04, 0x0a
        /*008a*/ 	.short	(.L_23 - .L_22)
	.align		4
.L_22:
        /*008c*/ 	.word	index@(.nv.constant0._Z8multiplyiiiPdS_S_)
        /*0090*/ 	.short	0x0380
        /*0092*/ 	.short	0x0028


	//----- nvinfo : EIATTR_SW_WAR
	.align		4
.L_23:
        /*0094*/ 	.byte	0x04, 0x36
        /*0096*/ 	.short	(.L_25 - .L_24)
.L_24:
        /*0098*/ 	.word	0x00000008
.L_25:


//--------------------- .nv.callgraph             --------------------------
	.section	.nv.callgraph,"",@"SHT_CUDA_CALLGRAPH"
	.align	4
	.sectionentsize	8
	.align		4
        /*0000*/ 	.word	0x00000000
	.align		4
        /*0004*/ 	.word	0xffffffff
	.align		4
        /*0008*/ 	.word	0x00000000
	.align		4
        /*000c*/ 	.word	0xfffffffe
	.align		4
        /*0010*/ 	.word	0x00000000
	.align		4
        /*0014*/ 	.word	0xfffffffd
	.align		4
        /*0018*/ 	.word	0x00000000
	.align		4
        /*001c*/ 	.word	0xfffffffc


//--------------------- .text._Z8multiplyiiiPdS_S_ --------------------------
	.section	.text._Z8multiplyiiiPdS_S_,"ax",@progbits
	.align	128
        .global         _Z8multiplyiiiPdS_S_
        .type           _Z8multiplyiiiPdS_S_,@function
        .size           _Z8multiplyiiiPdS_S_,(.L_x_5 - _Z8multiplyiiiPdS_S_)
        .other          _Z8multiplyiiiPdS_S_,@"STO_CUDA_ENTRY STV_DEFAULT"
_Z8multiplyiiiPdS_S_:
.text._Z8multiplyiiiPdS_S_:
[----:B------:R-:W-:Y:S01]  /*0000*/  LDC R1, c[0x0][0x37c] ;  /* 0x0000df00ff017b82 */ /* 0x000fe20000000800 */
[----:B------:R-:W0:Y:S01]  /*0010*/  S2R R3, SR_CTAID.X ;  /* 0x0000000000037919 */ /* 0x000e220000002500 */
[----:B------:R-:W1:Y:S06]  /*0020*/  LDCU UR4, c[0x0][0x364] ;  /* 0x00006c80ff0477ac */ /* 0x000e6c0008000800 */
[----:B------:R-:W2:Y:S01]  /*0030*/  LDC R0, c[0x0][0x388] ;  /* 0x0000e200ff007b82 */ /* 0x000ea20000000800 */
[----:B------:R-:W0:Y:S01]  /*0040*/  S2R R4, SR_TID.X ;  /* 0x0000000000047919 */ /* 0x000e220000002100 */
[----:B------:R-:W0:Y:S01]  /*0050*/  LDCU UR5, c[0x0][0x360] ;  /* 0x00006c00ff0577ac */ /* 0x000e220008000800 */
[----:B------:R-:W1:Y:S01]  /*0060*/  S2R R2, SR_CTAID.Y ;  /* 0x0000000000027919 */ /* 0x000e620000002600 */
[----:B------:R-:W3:Y:S01]  /*0070*/  LDCU UR6, c[0x0][0x380] ;  /* 0x00007000ff0677ac */ /* 0x000ee20008000800 */
[----:B------:R-:W1:Y:S01]  /*0080*/  S2R R5, SR_TID.Y ;  /* 0x0000000000057919 */ /* 0x000e620000002200 */
[----:B0-----:R-:W-:-:S05]  /*0090*/  IMAD R3, R3, UR5, R4 ;  /* 0x0000000503037c24 */ /* 0x001fca000f8e0204 */
[----:B--2---:R-:W-:Y:S01]  /*00a0*/  ISETP.GE.AND P0, PT, R3, R0, PT ;  /* 0x000000000300720c */ /* 0x004fe20003f06270 */
[----:B-1----:R-:W-:-:S05]  /*00b0*/  IMAD R2, R2, UR4, R5 ;  /* 0x0000000402027c24 */ /* 0x002fca000f8e0205 */
[----:B---3--:R-:W-:-:S13]  /*00c0*/  ISETP.GE.OR P0, PT, R2, UR6, P0 ;  /* 0x0000000602007c0c */ /* 0x008fda0008706670 */
[----:B------:R-:W-:Y:S05]  /*00d0*/  @P0 EXIT ;  /* 0x000000000000094d */ /* 0x000fea0003800000 */
[----:B------:R-:W0:Y:S01]  /*00e0*/  LDC R5, c[0x0][0x384] ;  /* 0x0000e100ff057b82 */ /* 0x000e220000000800 */
[----:B------:R-:W1:Y:S01]  /*00f0*/  LDCU.64 UR4, c[0x0][0x358] ;  /* 0x00006b00ff0477ac */ /* 0x000e620008000a00 */
[----:B------:R-:W-:Y:S02]  /*0100*/  CS2R R18, SRZ ;  /* 0x0000000000127805 */ /* 0x000fe4000001ff00 */
[----:B0-----:R-:W-:-:S13]  /*0110*/  ISETP.GE.AND P0, PT, R5, 0x1, PT ;  /* 0x000000010500780c */ /* 0x001fda0003f06270 */
[----:B-1----:R-:W-:Y:S05]  /*0120*/  @!P0 BRA `(.L_x_0) ;  /* 0x0000000400e08947 */ /* 0x002fea0003800000 */
[C---:B------:R-:W-:Y:S01]  /*0130*/  ISETP.GE.U32.AND P1, PT, R5.reuse, 0x8, PT ;  /* 0x000000080500780c */ /* 0x040fe20003f26070 */
[----:B------:R-:W-:Y:S01]  /*0140*/  HFMA2 R7, -RZ, RZ, 0, 0 ;  /* 0x00000000ff077431 */ /* 0x000fe200000001ff */
[----:B------:R-:W-:Y:S01]  /*0150*/  LOP3.LUT R4, R5, 0x7, RZ, 0xc0, !PT ;  /* 0x0000000705047812 */ /* 0x000fe200078ec0ff */
[----:B------:R-:W-:Y:S01]  /*0160*/  IMAD R6, R2, R5, RZ ;  /* 0x0000000502067224 */ /* 0x000fe200078e02ff */
[----:B------:R-:W-:Y:S02]  /*0170*/  CS2R R18, SRZ ;  /* 0x0000000000127805 */ /* 0x000fe4000001ff00 */
[----:B------:R-:W-:-:S07]  /*0180*/  ISETP.NE.AND P0, PT, R4, RZ, PT ;  /* 0x000000ff0400720c */ /* 0x000fce0003f05270 */
[----:B------:R-:W-:Y:S06]  /*0190*/  @!P1 BRA `(.L_x_1) ;  /* 0x0000000000c49947 */ /* 0x000fec0003800000 */
[----:B------:R-:W0:Y:S01]  /*01a0*/  LDC.64 R8, c[0x0][0x390] ;  /* 0x0000e400ff087b82 */ /* 0x000e220000000a00 */
[----:B------:R-:W-:Y:S01]  /*01b0*/  LOP3.LUT R7, R5, 0x7ffffff8, RZ, 0xc0, !PT ;  /* 0x7ffffff805077812 */ /* 0x000fe200078ec0ff */
[----:B------:R-:W-:Y:S01]  /*01c0*/  IMAD.MOV.U32 R27, RZ, RZ, R3 ;  /* 0x000000ffff1b7224 */ /* 0x000fe200078e0003 */
[----:B------:R-:W-:-:S03]  /*01d0*/  CS2R R18, SRZ ;  /* 0x0000000000127805 */ /* 0x000fc6000001ff00 */
[----:B------:R-:W-:Y:S02]  /*01e0*/  IMAD.MOV R26, RZ, RZ, -R7 ;  /* 0x000000ffff1a7224 */ /* 0x000fe400078e0a07 */
[----:B0-----:R-:W-:-:S03]  /*01f0*/  IMAD.WIDE.U32 R8, R6, 0x8, R8 ;  /* 0x0000000806087825 */ /* 0x001fc600078e0008 */
[----:B------:R-:W-:-:S04]  /*0200*/  IADD3 R10, P1, PT, R8, 0x20, RZ ;  /* 0x00000020080a7810 */ /* 0x000fc80007f3e0ff */
[----:B------:R-:W-:-:S09]  /*0210*/  IADD3.X R11, PT, PT, RZ, R9, RZ, P1, !PT ;  /* 0x00000009ff0b7210 */ /* 0x000fd20000ffe4ff */
.L_x_2:
[----:B------:R-:W0:Y:S01]  /*0220*/  LDC.64 R22, c[0x0][0x398] ;  /* 0x0000e600ff167b82 */ /* 0x000e220000000a00 */
[----:B------:R-:W-:Y:S01]  /*0230*/  MOV R8, R10 ;  /* 0x0000000a00087202 */ /* 0x000fe20000000f00 */
[----:B------:R-:W-:-:S05]  /*0240*/  IMAD.MOV.U32 R9, RZ, RZ, R11 ;  /* 0x000000ffff097224 */ /* 0x000fca00078e000b */
[----:B------:R-:W2:Y:S04]  /*0250*/  LDG.E.64 R14, desc[UR4][R8.64+-0x20] ;  /* 0xffffe004080e7981 */ /* 0x000ea8000c1e1b00 */
[----:B------:R-:W3:Y:S01]  /*0260*/  LDG.E.64 R10, desc[UR4][R8.64+-0x18] ;  /* 0xffffe804080a7981 */ /* 0x000ee2000c1e1b00 */
[----:B0-----:R-:W-:-:S05]  /*0270*/  IMAD.WIDE R22, R27, 0x8, R22 ;  /* 0x000000081b167825 */ /* 0x001fca00078e0216 */
[----:B------:R-:W2:Y:S01]  /*0280*/  LDG.E.64 R12, desc[UR4][R22.64] ;  /* 0x00000004160c7981 */ /* 0x000ea2000c1e1b00 */
[----:B------:R-:W-:-:S05]  /*0290*/  IMAD.WIDE R28, R0, 0x8, R22 ;  /* 0x00000008001c7825 */ /* 0x000fca00078e0216 */
[----:B------:R-:W3:Y:S01]  /*02a0*/  LDG.E.64 R16, desc[UR4][R28.64] ;  /* 0x000000041c107981 */ /* 0x000ee2000c1e1b00 */
[C---:B------:R-:W-:Y:S01]  /*02b0*/  IMAD.WIDE R24, R0.reuse, 0x8, R28 ;  /* 0x0000000800187825 */ /* 0x040fe200078e021c */
[----:B--2---:R-:W-:Y:S02]  /*02c0*/  DFMA R18, R14, R12, R18 ;  /* 0x0000000c0e12722b */ /* 0x004fe40000000012 */
[----:B------:R-:W2:Y:S04]  /*02d0*/  LDG.E.64 R14, desc[UR4][R8.64+-0x10] ;  /* 0xfffff004080e7981 */ /* 0x000ea8000c1e1b00 */
[----:B------:R-:W2:Y:S01]  /*02e0*/  LDG.E.64 R12, desc[UR4][R24.64] ;  /* 0x00000004180c7981 */ /* 0x000ea2000c1e1b00 */
[----:B------:R-:W-:Y:S01]  /*02f0*/  IMAD.WIDE R20, R0, 0x8, R24 ;  /* 0x0000000800147825 */ /* 0x000fe200078e0218 */
[----:B---3--:R-:W-:-:S02]  /*0300*/  DFMA R16, R10, R16, R18 ;  /* 0x000000100a10722b */ /* 0x008fc40000000012 */
[----:B------:R-:W3:Y:S04]  /*0310*/  LDG.E.64 R10, desc[UR4][R8.64+-0x8] ;  /* 0xfffff804080a7981 */ /* 0x000ee8000c1e1b00 */
        /* <DEDUP_REMOVED lines=9> */
[----:B------:R-:W-:-:S03]  /*03b0*/  IMAD.WIDE R24, R0, 0x8, R28 ;  /* 0x0000000800187825 */ /* 0x000fc600078e021c */
[----:B------:R-:W4:Y:S01]  /*03c0*/  LDG.E.64 R22, desc[UR4][R8.64+0x18] ;  /* 0x0000180408167981 */ /* 0x000f22000c1e1b00 */
[----:B------:R-:W-:-:S06]  /*03d0*/  IMAD.WIDE R20, R0, 0x8, R24 ;  /* 0x0000000800147825 */ /* 0x000fcc00078e0218 */
[----:B------:R-:W4:Y:S01]  /*03e0*/  LDG.E.64 R20, desc[UR4][R20.64] ;  /* 0x0000000414147981 */ /* 0x000f22000c1e1b00 */
[----:B--2---:R-:W-:-:S03]  /*03f0*/  DFMA R14, R16, R14, R18 ;  /* 0x0000000e100e722b */ /* 0x004fc60000000012 */
[----:B------:R-:W2:Y:S04]  /*0400*/  LDG.E.64 R16, desc[UR4][R8.64+0x10] ;  /* 0x0000100408107981 */ /* 0x000ea8000c1e1b00 */
[----:B------:R-:W2:Y:S01]  /*0410*/  LDG.E.64 R18, desc[UR4][R24.64] ;  /* 0x0000000418127981 */ /* 0x000ea2000c1e1b00 */
[----:B------:R-:W-:Y:S01]  /*0420*/  IADD3 R26, PT, PT, R26, 0x8, RZ ;  /* 0x000000081a1a7810 */ /* 0x000fe20007ffe0ff */
[----:B---3--:R-:W-:-:S03]  /*0430*/  DFMA R10, R10, R12, R14 ;  /* 0x0000000c0a0a722b */ /* 0x008fc6000000000e */
[----:B------:R-:W-:Y:S02]  /*0440*/  ISETP.NE.AND P1, PT, R26, RZ, PT ;  /* 0x000000ff1a00720c */ /* 0x000fe40003f25270 */
[----:B------:R-:W-:-:S03]  /*0450*/  LEA R27, R0, R27, 0x3 ;  /* 0x0000001b001b7211 */ /* 0x000fc600078e18ff */
[----:B--2---:R-:W-:Y:S01]  /*0460*/  DFMA R18, R16, R18, R10 ;  /* 0x000000121012722b */ /* 0x004fe2000000000a */
[----:B------:R-:W-:-:S07]  /*0470*/  IADD3 R10, P2, PT, R8, 0x40, RZ ;  /* 0x00000040080a7810 */ /* 0x000fce0007f5e0ff */
[----:B----4-:R-:W-:Y:S01]  /*0480*/  DFMA R18, R22, R20, R18 ;  /* 0x000000141612722b */ /* 0x010fe20000000012 */
[----:B------:R-:W-:Y:S01]  /*0490*/  IMAD.X R11, RZ, RZ, R9, P2 ;  /* 0x000000ffff0b7224 */ /* 0x000fe200010e0609 */
[----:B------:R-:W-:Y:S09]  /*04a0*/  @P1 BRA `(.L_x_2) ;  /* 0xfffffffc005c1947 */ /* 0x000ff2000383ffff */
.L_x_1:
[----:B------:R-:W-:Y:S05]  /*04b0*/  @!P0 BRA `(.L_x_0) ;  /* 0x0000000000fc8947 */ /* 0x000fea0003800000 */
[----:B------:R-:W-:Y:S02]  /*04c0*/  ISETP.GE.U32.AND P1, PT, R4, 0x4, PT ;  /* 0x000000040400780c */ /* 0x000fe40003f26070 */
[----:B------:R-:W-:-:S04]  /*04d0*/  LOP3.LUT R26, R5, 0x3, RZ, 0xc0, !PT ;  /* 0x00000003051a7812 */ /* 0x000fc800078ec0ff */
[----:B------:R-:W-:-:S07]  /*04e0*/  ISETP.NE.AND P0, PT, R26, RZ, PT ;  /* 0x000000ff1a00720c */ /* 0x000fce0003f05270 */
[----:B------:R-:W-:Y:S06]  /*04f0*/  @!P1 BRA `(.L_x_3) ;  /* 0x00000000006c9947 */ /* 0x000fec0003800000 */
[----:B------:R-:W0:Y:S01]  /*0500*/  LDC.64 R24, c[0x0][0x390] ;  /* 0x0000e400ff187b82 */ /* 0x000e220000000a00 */
[----:B------:R-:W1:Y:S01]  /*0510*/  LDCU.64 UR6, c[0x0][0x390] ;  /* 0x00007200ff0677ac */ /* 0x000e620008000a00 */
[C---:B------:R-:W-:Y:S01]  /*0520*/  IMAD.IADD R9, R6.reuse, 0x1, R7 ;  /* 0x0000000106097824 */ /* 0x040fe200078e0207 */
[----:B------:R-:W-:Y:S01]  /*0530*/  IADD3 R4, P1, PT, R6, R7, RZ ;  /* 0x0000000706047210 */ /* 0x000fe20007f3e0ff */
[----:B------:R-:W-:-:S04]  /*0540*/  IMAD R13, R7, R0, R3 ;  /* 0x00000000070d7224 */ /* 0x000fc800078e0203 */
[----:B------:R-:W2:Y:S01]  /*0550*/  LDC.64 R10, c[0x0][0x398] ;  /* 0x0000e600ff0a7b82 */ /* 0x000ea20000000a00 */
[----:B0-----:R-:W-:-:S06]  /*0560*/  IMAD.WIDE.U32 R24, R9, 0x8, R24 ;  /* 0x0000000809187825 */ /* 0x001fcc00078e0018 */
[----:B------:R-:W3:Y:S01]  /*0570*/  LDG.E.64 R24, desc[UR4][R24.64] ;  /* 0x0000000418187981 */ /* 0x000ee2000c1e1b00 */
[----:B--2---:R-:W-:Y:S01]  /*0580*/  IMAD.WIDE R10, R13, 0x8, R10 ;  /* 0x000000080d0a7825 */ /* 0x004fe200078e020a */
[----:B------:R-:W-:Y:S02]  /*0590*/  IADD3.X R13, PT, PT, RZ, RZ, RZ, P1, !PT ;  /* 0x000000ffff0d7210 */ /* 0x000fe40000ffe4ff */
[----:B-1----:R-:W-:Y:S02]  /*05a0*/  LEA R28, P1, R4, UR6, 0x3 ;  /* 0x00000006041c7c11 */ /* 0x002fe4000f8218ff */
[----:B------:R-:W3:Y:S01]  /*05b0*/  LDG.E.64 R8, desc[UR4][R10.64] ;  /* 0x000000040a087981 */ /* 0x000ee2000c1e1b00 */
[----:B------:R-:W-:Y:S01]  /*05c0*/  IMAD.WIDE R14, R0, 0x8, R10 ;  /* 0x00000008000e7825 */ /* 0x000fe200078e020a */
[----:B------:R-:W-:-:S05]  /*05d0*/  LEA.HI.X R29, R4, UR7, R13, 0x3, P1 ;  /* 0x00000007041d7c11 */ /* 0x000fca00088f1c0d */
[----:B------:R-:W2:Y:S01]  /*05e0*/  LDG.E.64 R12, desc[UR4][R28.64+0x8] ;  /* 0x000008041c0c7981 */ /* 0x000ea2000c1e1b00 */
[----:B------:R-:W-:-:S03]  /*05f0*/  IMAD.WIDE R20, R0, 0x8, R14 ;  /* 0x0000000800147825 */ /* 0x000fc600078e020e */
[----:B------:R-:W2:Y:S04]  /*0600*/  LDG.E.64 R10, desc[UR4][R14.64] ;  /* 0x000000040e0a7981 */ /* 0x000ea8000c1e1b00 */
[----:B------:R-:W4:Y:S01]  /*0610*/  LDG.E.64 R16, desc[UR4][R20.64] ;  /* 0x0000000414107981 */ /* 0x000f22000c1e1b00 */
[----:B------:R-:W-:-:S03]  /*0620*/  IMAD.WIDE R22, R0, 0x8, R20 ;  /* 0x0000000800167825 */ /* 0x000fc600078e0214 */
[----:B------:R-:W4:Y:S04]  /*0630*/  LDG.E.64 R14, desc[UR4][R28.64+0x10] ;  /* 0x000010041c0e7981 */ /* 0x000f28000c1e1b00 */
[----:B------:R-:W5:Y:S04]  /*0640*/  LDG.E.64 R20, desc[UR4][R28.64+0x18] ;  /* 0x000018041c147981 */ /* 0x000f68000c1e1b00 */
[----:B------:R-:W5:Y:S01]  /*0650*/  LDG.E.64 R22, desc[UR4][R22.64] ;  /* 0x0000000416167981 */ /* 0x000f62000c1e1b00 */
[----:B------:R-:W-:Y:S01]  /*0660*/  VIADD R7, R7, 0x4 ;  /* 0x0000000407077836 */ /* 0x000fe20000000000 */
[----:B---3--:R-:W-:-:S08]  /*0670*/  DFMA R8, R24, R8, R18 ;  /* 0x000000081808722b */ /* 0x008fd00000000012 */
[----:B--2---:R-:W-:-:S08]  /*0680*/  DFMA R8, R12, R10, R8 ;  /* 0x0000000a0c08722b */ /* 0x004fd00000000008 */
[----:B----4-:R-:W-:-:S08]  /*0690*/  DFMA R8, R14, R16, R8 ;  /* 0x000000100e08722b */ /* 0x010fd00000000008 */
[----:B-----5:R-:W-:-:S11]  /*06a0*/  DFMA R18, R20, R22, R8 ;  /* 0x000000161412722b */ /* 0x020fd60000000008 */
.L_x_3:
[----:B------:R-:W-:Y:S05]  /*06b0*/  @!P0 BRA `(.L_x_0) ;  /* 0x00000000007c8947 */ /* 0x000fea0003800000 */
[----:B------:R-:W-:Y:S01]  /*06c0*/  ISETP.NE.AND P1, PT, R26, 0x1, PT ;  /* 0x000000011a00780c */ /* 0x000fe20003f25270 */
[----:B------:R-:W0:Y:S01]  /*06d0*/  LDC.64 R10, c[0x0][0x390] ;  /* 0x0000e400ff0a7b82 */ /* 0x000e220000000a00 */
[----:B------:R-:W-:-:S04]  /*06e0*/  LOP3.LUT R14, R5, 0x1, RZ, 0xc0, !PT ;  /* 0x00000001050e7812 */ /* 0x000fc800078ec0ff */
[----:B------:R-:W-:-:S03]  /*06f0*/  ISETP.NE.U32.AND P0, PT, R14, 0x1, PT ;  /* 0x000000010e00780c */ /* 0x000fc60003f05070 */
[----:B------:R-:W1:Y:S04]  /*0700*/  LDC.64 R20, c[0x0][0x398] ;  /* 0x0000e600ff147b82 */ /* 0x000e680000000a00 */
[CC--:B------:R-:W-:Y:S01]  /*0710*/  @P1 IADD3 R15, PT, PT, R6.reuse, R7.reuse, RZ ;  /* 0x00000007060f1210 */ /* 0x0c0fe20007ffe0ff */
[C---:B------:R-:W-:Y:S01]  /*0720*/  @P1 IMAD R17, R7.reuse, R0, R3 ;  /* 0x0000000007111224 */ /* 0x040fe200078e0203 */
[----:B------:R-:W-:Y:S01]  /*0730*/  @P1 IADD3 R16, P2, PT, R6, R7, RZ ;  /* 0x0000000706101210 */ /* 0x000fe20007f5e0ff */
[----:B------:R-:W-:Y:S01]  /*0740*/  @P1 VIADD R7, R7, 0x2 ;  /* 0x0000000207071836 */ /* 0x000fe20000000000 */
[----:B------:R-:W2:Y:S08]  /*0750*/  @P1 LDC.64 R8, c[0x0][0x390] ;  /* 0x0000e400ff081b82 */ /* 0x000eb00000000a00 */
[----:B------:R-:W3:Y:S01]  /*0760*/  LDC.64 R12, c[0x0][0x390] ;  /* 0x0000e400ff0c7b82 */ /* 0x000ee20000000a00 */
[----:B0-----:R-:W-:-:S06]  /*0770*/  @P1 IMAD.WIDE.U32 R14, R15, 0x8, R10 ;  /* 0x000000080f0e1825 */ /* 0x001fcc00078e000a */
[----:B------:R-:W4:Y:S01]  /*0780*/  @P1 LDG.E.64 R14, desc[UR4][R14.64] ;  /* 0x000000040e0e1981 */ /* 0x000f22000c1e1b00 */
[----:B------:R-:W0:Y:S01]  /*0790*/  LDC.64 R4, c[0x0][0x398] ;  /* 0x0000e600ff047b82 */ /* 0x000e220000000a00 */
[----:B-1----:R-:W-:Y:S01]  /*07a0*/  @P1 IMAD.WIDE R20, R17, 0x8, R20 ;  /* 0x0000000811141825 */ /* 0x002fe200078e0214 */
[----:B------:R-:W-:-:S04]  /*07b0*/  @P1 IADD3.X R17, PT, PT, RZ, RZ, RZ, P2, !PT ;  /* 0x000000ffff111210 */ /* 0x000fc800017fe4ff */
[----:B------:R-:W4:Y:S01]  /*07c0*/  @P1 LDG.E.64 R10, desc[UR4][R20.64] ;  /* 0x00000004140a1981 */ /* 0x000f22000c1e1b00 */
[----:B--2---:R-:W-:Y:S01]  /*07d0*/  @P1 LEA R8, P2, R16, R8, 0x3 ;  /* 0x0000000810081211 */ /* 0x004fe200078418ff */
[----:B------:R-:W-:-:S03]  /*07e0*/  @P1 IMAD.WIDE R22, R0, 0x8, R20 ;  /* 0x0000000800161825 */ /* 0x000fc600078e0214 */
[----:B------:R-:W-:Y:S01]  /*07f0*/  @P1 LEA.HI.X R9, R16, R9, R17, 0x3, P2 ;  /* 0x0000000910091211 */ /* 0x000fe200010f1c11 */
[----:B------:R-:W-:Y:S01]  /*0800*/  @!P0 IMAD R25, R7, R0, R3 ;  /* 0x0000000007198224 */ /* 0x000fe200078e0203 */
[----:B------:R-:W-:Y:S02]  /*0810*/  @!P0 IADD3 R17, PT, PT, R6, R7, RZ ;  /* 0x0000000706118210 */ /* 0x000fe40007ffe0ff */
[----:B------:R-:W2:Y:S04]  /*0820*/  @P1 LDG.E.64 R6, desc[UR4][R22.64] ;  /* 0x0000000416061981 */ /* 0x000ea8000c1e1b00 */
[----:B------:R-:W2:Y:S01]  /*0830*/  @P1 LDG.E.64 R8, desc[UR4][R8.64+0x8] ;  /* 0x0000080408081981 */ /* 0x000ea2000c1e1b00 */
[----:B---3--:R-:W-:-:S04]  /*0840*/  @!P0 IMAD.WIDE.U32 R12, R17, 0x8, R12 ;  /* 0x00000008110c8825 */ /* 0x008fc800078e000c */
[----:B0-----:R-:W-:Y:S02]  /*0850*/  @!P0 IMAD.WIDE R4, R25, 0x8, R4 ;  /* 0x0000000819048825 */ /* 0x001fe400078e0204 */
[----:B------:R-:W3:Y:S04]  /*0860*/  @!P0 LDG.E.64 R12, desc[UR4][R12.64] ;  /* 0x000000040c0c8981 */ /* 0x000ee8000c1e1b00 */
[----:B------:R-:W3:Y:S01]  /*0870*/  @!P0 LDG.E.64 R4, desc[UR4][R4.64] ;  /* 0x0000000404048981 */ /* 0x000ee2000c1e1b00 */
[----:B----4-:R-:W-:-:S08]  /*0880*/  @P1 DFMA R10, R14, R10, R18 ;  /* 0x0000000a0e0a122b */ /* 0x010fd00000000012 */
[----:B--2---:R-:W-:-:S08]  /*0890*/  @P1 DFMA R18, R8, R6, R10 ;  /* 0x000000060812122b */ /* 0x004fd0000000000a */
[----:B---3--:R-:W-:-:S11]  /*08a0*/  @!P0 DFMA R18, R12, R4, R18 ;  /* 0x000000040c12822b */ /* 0x008fd60000000012 */
.L_x_0:
[----:B------:R-:W0:Y:S01]  /*08b0*/  LDC.64 R4, c[0x0][0x3a0] ;  /* 0x0000e800ff047b82 */ /* 0x000e220000000a00 */
[----:B------:R-:W-:-:S04]  /*08c0*/  IMAD R3, R2, R0, R3 ;  /* 0x0000000002037224 */ /* 0x000fc800078e0203 */
[----:B0-----:R-:W-:-:S05]  /*08d0*/  IMAD.WIDE R2, R3, 0x8, R4 ;  /* 0x0000000803027825 */ /* 0x001fca00078e0204 */
[----:B------:R-:W-:Y:S01]  /*08e0*/  STG.E.64 desc[UR4][R2.64], R18 ;  /* 0x0000001202007986 */ /* 0x000fe2000c101b04 */
[----:B------:R-:W-:Y:S05]  /*08f0*/  EXIT ;  /* 0x000000000000794d */ /* 0x000fea0003800000 */
.L_x_4:
[----:B------:R-:W-:-:S00]  /*0900*/  BRA `(.L_x_4) ;  /* 0xfffffffc00fc7947 */ /* 0x000fc0000383ffff */
[----:B------:R-:W-:-:S00]  /*0910*/  NOP ;  /* 0x0000000000007918 */ /* 0x000fc00000000000 */
        /* <DEDUP_REMOVED lines=14> */
.L_x_5:


//--------------------- .nv.shared.reserved.0     --------------------------
	.section	.nv.shared.reserved.0,"aw",@nobits
	.weak		__nv_reservedSMEM_offset_0_alias
	.size		__nv_reservedSMEM_offset_0_alias, 0, 64
	.other		__nv_reservedSMEM_offset_0_alias,@"STO_CUDA_RESERVED_SHARED STV_DEFAULT"
__nv_reservedSMEM_offset_0_alias:
	.zero		0
	.zero		64


//--------------------- .nv.constant0._Z8multiplyiiiPdS_S_ --------------------------
	.section	.nv.constant0._Z8multiplyiiiPdS_S_,"a",@progbits
	.sectionflags	@""
	.align	4
.nv.constant0._Z8multiplyiiiPdS_S_:
	.zero		936


//--------------------- SYMBOLS --------------------------

	.type		.nv.reservedSmem.offset0,@object
	.size		.nv.reservedSmem.offset0,0x4
